//
// Generated by NVIDIA NVVM Compiler
//
// Compiler Build ID: CL-36424714
// Cuda compilation tools, release 13.0, V13.0.88
// Based on NVVM 20.0.0
//

.version 9.0
.target sm_100
.address_size 64

	// .globl	matrixTrans

.visible .entry matrixTrans(
	.param .u64 .ptr .align 1 matrixTrans_param_0,
	.param .u64 .ptr .align 1 matrixTrans_param_1,
	.param .u32 matrixTrans_param_2,
	.param .u32 matrixTrans_param_3,
	.param .u32 matrixTrans_param_4,
	.param .u32 matrixTrans_param_5,
	.param .u32 matrixTrans_param_6
)
{
	.reg .pred 	%p<4>;
	.reg .b32 	%r<14>;
	.reg .b64 	%rd<9>;
	.reg .b64 	%fd<2>;

	ld.param.u64 	%rd1, [matrixTrans_param_0];
	ld.param.u64 	%rd2, [matrixTrans_param_1];
	ld.param.u32 	%r5, [matrixTrans_param_2];
	ld.param.u32 	%r6, [matrixTrans_param_3];
	ld.param.u32 	%r7, [matrixTrans_param_4];
	ld.param.u32 	%r4, [matrixTrans_param_5];
	ld.param.u32 	%r8, [matrixTrans_param_6];
	mov.u32 	%r9, %tid.x;
	mov.u32 	%r10, %ctaid.x;
	mad.lo.s32 	%r1, %r5, %r10, %r9;
	mov.u32 	%r11, %tid.y;
	mov.u32 	%r12, %ctaid.y;
	mad.lo.s32 	%r2, %r6, %r12, %r11;
	mad.lo.s32 	%r3, %r2, %r7, %r1;
	setp.ge.s32 	%p1, %r3, %r8;
	setp.ge.s32 	%p2, %r1, %r7;
	or.pred  	%p3, %p2, %p1;
	@%p3 bra 	$L__BB0_2;
	cvta.to.global.u64 	%rd3, %rd2;
	cvta.to.global.u64 	%rd4, %rd1;
	mad.lo.s32 	%r13, %r4, %r1, %r2;
	mul.wide.s32 	%rd5, %r13, 8;
	add.s64 	%rd6, %rd3, %rd5;
	ld.global.f64 	%fd1, [%rd6];
	mul.wide.s32 	%rd7, %r3, 8;
	add.s64 	%rd8, %rd4, %rd7;
	st.global.f64 	[%rd8], %fd1;
$L__BB0_2:
	ret;

}


// ===== COMPILED SASS (sm_100) =====

	.target	sm_100

	.elftype	@"ET_EXEC"


//--------------------- .note.nv.tkinfo           --------------------------
	.section	.note.nv.tkinfo,"",@"SHT_NOTE"
	.sectionflags	@"SHF_NOTE_NV_TKINFO"
	.tkinfo
        /*0018*/ 	.word	0x00000002
        /*0030*/ 	.string	""
        /*0030*/ 	.string	"ptxas"
        /*0030*/ 	.string	"Cuda compilation tools, release 13.0, V13.0.88"
        /*0030*/ 	.string	"Build cuda_13.0.r13.0/compiler.36424714_0"
        /*0030*/ 	.string	"-arch sm_100 -m 64 "



//--------------------- .note.nv.cuinfo           --------------------------
	.section	.note.nv.cuinfo,"",@"SHT_NOTE"
	.sectionflags	@"SHF_NOTE_NV_CUINFO"
        /*0018*/ 	.short	0x0002
        /*001a*/ 	.short	0x0064
        /*001c*/ 	.short	0x0082
	.zero		2


//--------------------- .nv.info                  --------------------------
	.section	.nv.info,"",@"SHT_CUDA_INFO"
	.align	4


	//----- nvinfo : EIATTR_REGCOUNT
	.align		4
        /*0000*/ 	.byte	0x04, 0x2f
        /*0002*/ 	.short	(.L_1 - .L_0)
	.align		4
.L_0:
        /*0004*/ 	.word	index@(matrixTrans)
        /*0008*/ 	.word	0x0000000a


	//----- nvinfo : EIATTR_FRAME_SIZE
	.align		4
.L_1:
        /*000c*/ 	.byte	0x04, 0x11
        /*000e*/ 	.short	(.L_3 - .L_2)
	.align		4
.L_2:
        /*0010*/ 	.word	index@(matrixTrans)
        /*0014*/ 	.word	0x00000000


	//----- nvinfo : EIATTR_MIN_STACK_SIZE
	.align		4
.L_3:
        /*0018*/ 	.byte	0x04, 0x12
        /*001a*/ 	.short	(.L_5 - .L_4)
	.align		4
.L_4:
        /*001c*/ 	.word	index@(matrixTrans)
        /*0020*/ 	.word	0x00000000
.L_5:


//--------------------- .nv.compat                --------------------------
	.section	.nv.compat,"",@"SHT_CUDA_COMPAT_INFO"
	.align	4
        /*0000*/ 	.byte	0x02, 0x09, 0x00, 0x00, 0x02, 0x02, 0x01, 0x00, 0x02, 0x05, 0x05, 0x00, 0x03, 0x07, 0x01, 0x01
        /*0010*/ 	.byte	0x02, 0x03, 0x00, 0x00, 0x02, 0x06, 0x01, 0x00, 0x04, 0x0b, 0x08, 0x00, 0x09, 0x00, 0x00, 0x00
        /*0020*/ 	.byte	0x00, 0x00, 0x00, 0x00


//--------------------- .nv.info.matrixTrans      --------------------------
	.section	.nv.info.matrixTrans,"",@"SHT_CUDA_INFO"
	.sectionflags	@""
	.align	4


	//----- nvinfo : EIATTR_CUDA_API_VERSION
	.align		4
        /*0000*/ 	.byte	0x04, 0x37
        /*0002*/ 	.short	(.L_7 - .L_6)
.L_6:
        /*0004*/ 	.word	0x00000082


	//----- nvinfo : EIATTR_KPARAM_INFO
	.align		4
.L_7:
        /*0008*/ 	.byte	0x04, 0x17
        /*000a*/ 	.short	(.L_9 - .L_8)
.L_8:
        /*000c*/ 	.word	0x00000000
        /*0010*/ 	.short	0x0006
        /*0012*/ 	.short	0x0020
        /*0014*/ 	.byte	0x00, 0xf0, 0x11, 0x00


	//----- nvinfo : EIATTR_KPARAM_INFO
	.align		4
.L_9:
        /*0018*/ 	.byte	0x04, 0x17
        /*001a*/ 	.short	(.L_11 - .L_10)
.L_10:
        /*001c*/ 	.word	0x00000000
        /*0020*/ 	.short	0x0005
        /*0022*/ 	.short	0x001c
        /*0024*/ 	.byte	0x00, 0xf0, 0x11, 0x00


	//----- nvinfo : EIATTR_KPARAM_INFO
	.align		4
.L_11:
        /*0028*/ 	.byte	0x04, 0x17
        /*002a*/ 	.short	(.L_13 - .L_12)
.L_12:
        /*002c*/ 	.word	0x00000000
        /*0030*/ 	.short	0x0004
        /*0032*/ 	.short	0x0018
        /*0034*/ 	.byte	0x00, 0xf0, 0x11, 0x00


	//----- nvinfo : EIATTR_KPARAM_INFO
	.align		4
.L_13:
        /*0038*/ 	.byte	0x04, 0x17
        /*003a*/ 	.short	(.L_15 - .L_14)
.L_14:
        /*003c*/ 	.word	0x00000000
        /*0040*/ 	.short	0x0003
        /*0042*/ 	.short	0x0014
        /*0044*/ 	.byte	0x00, 0xf0, 0x11, 0x00


	//----- nvinfo : EIATTR_KPARAM_INFO
	.align		4
.L_15:
        /*0048*/ 	.byte	0x04, 0x17
        /*004a*/ 	.short	(.L_17 - .L_16)
.L_16:
        /*004c*/ 	.word	0x00000000
        /*0050*/ 	.short	0x0002
        /*0052*/ 	.short	0x0010
        /*0054*/ 	.byte	0x00, 0xf0, 0x11, 0x00


	//----- nvinfo : EIATTR_KPARAM_INFO
	.align		4
.L_17:
        /*0058*/ 	.byte	0x04, 0x17
        /*005a*/ 	.short	(.L_19 - .L_18)
.L_18:
        /*005c*/ 	.word	0x00000000
        /*0060*/ 	.short	0x0001
        /*0062*/ 	.short	0x0008
        /*0064*/ 	.byte	0x00, 0xf5, 0x21, 0x00


	//----- nvinfo : EIATTR_KPARAM_INFO
	.align		4
.L_19:
        /*0068*/ 	.byte	0x04, 0x17
        /*006a*/ 	.short	(.L_21 - .L_20)
.L_20:
        /*006c*/ 	.word	0x00000000
        /*0070*/ 	.short	0x0000
        /*0072*/ 	.short	0x0000
        /*0074*/ 	.byte	0x00, 0xf5, 0x21, 0x00


	//----- nvinfo : EIATTR_SPARSE_MMA_MASK
	.align		4
.L_21:
        /*0078*/ 	.byte	0x03, 0x50
        /*007a*/ 	.short	0x0000


	//----- nvinfo : EIATTR_MAXREG_COUNT
	.align		4
        /*007c*/ 	.byte	0x03, 0x1b
        /*007e*/ 	.short	0x00ff


	//----- nvinfo : EIATTR_MERCURY_ISA_VERSION
	.align		4
        /*0080*/ 	.byte	0x03, 0x5f
        /*0082*/ 	.short	0x0101


	//----- nvinfo : EIATTR_VRC_CTA_INIT_COUNT
	.align		4
        /*0084*/ 	.byte	0x02, 0x4a
	.zero		1
	.zero		1


	//----- nvinfo : EIATTR_EXIT_INSTR_OFFSETS
	.align		4
        /*0088*/ 	.byte	0x04, 0x1c
        /*008a*/ 	.short	(.L_23 - .L_22)


	//   ....[0]....
.L_22:
        /*008c*/ 	.word	0x000000d0


	//   ....[1]....
        /*0090*/ 	.word	0x00000170


	//----- nvinfo : EIATTR_CBANK_PARAM_SIZE
	.align		4
.L_23:
        /*0094*/ 	.byte	0x03, 0x19
        /*0096*/ 	.short	0x0024


	//----- nvinfo : EIATTR_PARAM_CBANK
	.align		4
        /*0098*/ 	.byte	0x04, 0x0a
        /*009a*/ 	.short	(.L_25 - .L_24)
	.align		4
.L_24:
        /*009c*/ 	.word	index@(.nv.constant0.matrixTrans)
        /*00a0*/ 	.short	0x0380
        /*00a2*/ 	.short	0x0024


	//----- nvinfo : EIATTR_SW_WAR
	.align		4
.L_25:
        /*00a4*/ 	.byte	0x04, 0x36
        /*00a6*/ 	.short	(.L_27 - .L_26)
.L_26:
        /*00a8*/ 	.word	0x00000008
.L_27:


//--------------------- .nv.callgraph             --------------------------
	.section	.nv.callgraph,"",@"SHT_CUDA_CALLGRAPH"
	.align	4
	.sectionentsize	8
	.align		4
        /*0000*/ 	.word	0x00000000
	.align		4
        /*0004*/ 	.word	0xffffffff
	.align		4
        /*0008*/ 	.word	0x00000000
	.align		4
        /*000c*/ 	.word	0xfffffffe
	.align		4
        /*0010*/ 	.word	0x00000000
	.align		4
        /*0014*/ 	.word	0xfffffffd
	.align		4
        /*0018*/ 	.word	0x00000000
	.align		4
        /*001c*/ 	.word	0xfffffffc


//--------------------- .text.matrixTrans         --------------------------
	.section	.text.matrixTrans,"ax",@progbits
	.align	128
        .global         matrixTrans
        .type           matrixTrans,@function
        .size           matrixTrans,(.L_x_1 - matrixTrans)
        .other          matrixTrans,@"STO_CUDA_ENTRY STV_DEFAULT"
matrixTrans:
.text.matrixTrans:
[----:B------:R-:W-:Y:S01]  /*0000*/  LDC R1, c[0x0][0x37c] ;  /* 0x0000df00ff017b82 */ /* 0x000fe20000000800 */
[----:B------:R-:W0:Y:S07]  /*0010*/  S2R R3, SR_TID.X ;  /* 0x0000000000037919 */ /* 0x000e2e0000002100 */
[----:B------:R-:W0:Y:S01]  /*0020*/  S2UR UR4, SR_CTAID.X ;  /* 0x00000000000479c3 */ /* 0x000e220000002500 */
[----:B------:R-:W1:Y:S01]  /*0030*/  LDCU UR6, c[0x0][0x398] ;  /* 0x00007300ff0677ac */ /* 0x000e620008000800 */
[----:B------:R-:W2:Y:S01]  /*0040*/  S2R R2, SR_TID.Y ;  /* 0x0000000000027919 */ /* 0x000ea20000002200 */
[----:B------:R-:W3:Y:S05]  /*0050*/  LDCU UR7, c[0x0][0x3a0] ;  /* 0x00007400ff0777ac */ /* 0x000eea0008000800 */
[----:B------:R-:W0:Y:S08]  /*0060*/  LDC.64 R4, c[0x0][0x390] ;  /* 0x0000e400ff047b82 */ /* 0x000e300000000a00 */
[----:B------:R-:W2:Y:S01]  /*0070*/  S2UR UR5, SR_CTAID.Y ;  /* 0x00000000000579c3 */ /* 0x000ea20000002600 */
[----:B0-----:R-:W-:-:S02]  /*0080*/  IMAD R0, R4, UR4, R3 ;  /* 0x0000000404007c24 */ /* 0x001fc4000f8e0203 */
[----:B--2---:R-:W-:-:S04]  /*0090*/  IMAD R5, R5, UR5, R2 ;  /* 0x0000000505057c24 */ /* 0x004fc8000f8e0202 */
[----:B-1----:R-:W-:-:S05]  /*00a0*/  IMAD R7, R5, UR6, R0 ;  /* 0x0000000605077c24 */ /* 0x002fca000f8e0200 */
[----:B---3--:R-:W-:-:S04]  /*00b0*/  ISETP.GE.AND P0, PT, R7, UR7, PT ;  /* 0x0000000707007c0c */ /* 0x008fc8000bf06270 */
[----:B------:R-:W-:-:S13]  /*00c0*/  ISETP.GE.OR P0, PT, R0, UR6, P0 ;  /* 0x0000000600007c0c */ /* 0x000fda0008706670 */
[----:B------:R-:W-:Y:S05]  /*00d0*/  @P0 EXIT ;  /* 0x000000000000094d */ /* 0x000fea0003800000 */
[----:B------:R-:W0:Y:S01]  /*00e0*/  LDC.64 R2, c[0x0][0x388] ;  /* 0x0000e200ff027b82 */ /* 0x000e220000000a00 */
[----:B------:R-:W1:Y:S01]  /*00f0*/  LDCU UR6, c[0x0][0x39c] ;  /* 0x00007380ff0677ac */ /* 0x000e620008000800 */
[----:B------:R-:W2:Y:S01]  /*0100*/  LDCU.64 UR4, c[0x0][0x358] ;  /* 0x00006b00ff0477ac */ /* 0x000ea20008000a00 */
[----:B-1----:R-:W-:-:S04]  /*0110*/  IMAD R5, R0, UR6, R5 ;  /* 0x0000000600057c24 */ /* 0x002fc8000f8e0205 */
[----:B0-----:R-:W-:Y:S02]  /*0120*/  IMAD.WIDE R2, R5, 0x8, R2 ;  /* 0x0000000805027825 */ /* 0x001fe400078e0202 */
[----:B------:R-:W0:Y:S04]  /*0130*/  LDC.64 R4, c[0x0][0x380] ;  /* 0x0000e000ff047b82 */ /* 0x000e280000000a00 */
[----:B--2---:R-:W2:Y:S01]  /*0140*/  LDG.E.64 R2, desc[UR4][R2.64] ;  /* 0x0000000402027981 */ /* 0x004ea2000c1e1b00 */
[----:B0-----:R-:W-:-:S05]  /*0150*/  IMAD.WIDE R4, R7, 0x8, R4 ;  /* 0x0000000807047825 */ /* 0x001fca00078e0204 */
[----:B--2---:R-:W-:Y:S01]  /*0160*/  STG.E.64 desc[UR4][R4.64], R2 ;  /* 0x0000000204007986 */ /* 0x004fe2000c101b04 */
[----:B------:R-:W-:Y:S05]  /*0170*/  EXIT ;  /* 0x000000000000794d */ /* 0x000fea0003800000 */
.L_x_0:
[----:B------:R-:W-:-:S00]  /*0180*/  BRA `(.L_x_0) ;  /* 0xfffffffc00fc7947 */ /* 0x000fc0000383ffff */
[----:B------:R-:W-:-:S00]  /*0190*/  NOP ;  /* 0x0000000000007918 */ /* 0x000fc00000000000 */
        /* <DEDUP_REMOVED lines=14> */
.L_x_1:


//--------------------- .nv.shared.reserved.0     --------------------------
	.section	.nv.shared.reserved.0,"aw",@nobits
	.weak		__nv_reservedSMEM_offset_0_alias
	.size		__nv_reservedSMEM_offset_0_alias, 0, 64
	.other		__nv_reservedSMEM_offset_0_alias,@"STO_CUDA_RESERVED_SHARED STV_DEFAULT"
__nv_reservedSMEM_offset_0_alias:
	.zero		0
	.zero		64


//--------------------- .nv.constant0.matrixTrans --------------------------
	.section	.nv.constant0.matrixTrans,"a",@progbits
	.sectionflags	@""
	.align	4
.nv.constant0.matrixTrans:
	.zero		932


//--------------------- SYMBOLS --------------------------

	.type		.nv.reservedSmem.offset0,@object
	.size		.nv.reservedSmem.offset0,0x4
